//
// Generated by NVIDIA NVVM Compiler
//
// Compiler Build ID: CL-36424714
// Cuda compilation tools, release 13.0, V13.0.88
// Based on NVVM 20.0.0
//

.version 9.0
.target sm_100
.address_size 64

	// .globl	default_function_kernel

.visible .entry default_function_kernel(
	.param .u64 .ptr .align 1 default_function_kernel_param_0,
	.param .u64 .ptr .align 1 default_function_kernel_param_1
)
.maxntid 24
{
	.reg .pred 	%p<2>;
	.reg .b16 	%rs<4>;
	.reg .b32 	%r<7>;
	.reg .b32 	%f<2>;
	.reg .b64 	%rd<8>;

	ld.param.u64 	%rd1, [default_function_kernel_param_0];
	ld.param.u64 	%rd2, [default_function_kernel_param_1];
	mov.u32 	%r1, %ctaid.x;
	shl.b32 	%r3, %r1, 2;
	mov.u32 	%r2, %tid.x;
	cvt.u16.u32 	%rs1, %r2;
	mul.lo.s16 	%rs2, %rs1, 43;
	shr.u16 	%rs3, %rs2, 8;
	cvt.u32.u16 	%r4, %rs3;
	add.s32 	%r5, %r3, %r4;
	setp.gt.u32 	%p1, %r5, 4724;
	@%p1 bra 	$L__BB0_2;
	cvta.to.global.u64 	%rd3, %rd2;
	cvta.to.global.u64 	%rd4, %rd1;
	mad.lo.s32 	%r6, %r1, 24, %r2;
	mul.wide.u32 	%rd5, %r6, 4;
	add.s64 	%rd6, %rd3, %rd5;
	ld.global.nc.f32 	%f1, [%rd6];
	add.s64 	%rd7, %rd4, %rd5;
	st.global.f32 	[%rd7], %f1;
$L__BB0_2:
	ret;

}


// ===== COMPILED SASS (sm_100) =====

	.target	sm_100

	.elftype	@"ET_EXEC"


//--------------------- .note.nv.tkinfo           --------------------------
	.section	.note.nv.tkinfo,"",@"SHT_NOTE"
	.sectionflags	@"SHF_NOTE_NV_TKINFO"
	.tkinfo
        /*0018*/ 	.word	0x00000002
        /*0030*/ 	.string	""
        /*0030*/ 	.string	"ptxas"
        /*0030*/ 	.string	"Cuda compilation tools, release 13.0, V13.0.88"
        /*0030*/ 	.string	"Build cuda_13.0.r13.0/compiler.36424714_0"
        /*0030*/ 	.string	"-arch sm_100 -m 64 "



//--------------------- .note.nv.cuinfo           --------------------------
	.section	.note.nv.cuinfo,"",@"SHT_NOTE"
	.sectionflags	@"SHF_NOTE_NV_CUINFO"
        /*0018*/ 	.short	0x0002
        /*001a*/ 	.short	0x0064
        /*001c*/ 	.short	0x0082
	.zero		2


//--------------------- .nv.info                  --------------------------
	.section	.nv.info,"",@"SHT_CUDA_INFO"
	.align	4


	//----- nvinfo : EIATTR_REGCOUNT
	.align		4
        /*0000*/ 	.byte	0x04, 0x2f
        /*0002*/ 	.short	(.L_1 - .L_0)
	.align		4
.L_0:
        /*0004*/ 	.word	index@(default_function_kernel)
        /*0008*/ 	.word	0x0000000a


	//----- nvinfo : EIATTR_FRAME_SIZE
	.align		4
.L_1:
        /*000c*/ 	.byte	0x04, 0x11
        /*000e*/ 	.short	(.L_3 - .L_2)
	.align		4
.L_2:
        /*0010*/ 	.word	index@(default_function_kernel)
        /*0014*/ 	.word	0x00000000


	//----- nvinfo : EIATTR_MIN_STACK_SIZE
	.align		4
.L_3:
        /*0018*/ 	.byte	0x04, 0x12
        /*001a*/ 	.short	(.L_5 - .L_4)
	.align		4
.L_4:
        /*001c*/ 	.word	index@(default_function_kernel)
        /*0020*/ 	.word	0x00000000
.L_5:


//--------------------- .nv.compat                --------------------------
	.section	.nv.compat,"",@"SHT_CUDA_COMPAT_INFO"
	.align	4
        /*0000*/ 	.byte	0x02, 0x09, 0x00, 0x00, 0x02, 0x02, 0x01, 0x00, 0x02, 0x05, 0x05, 0x00, 0x03, 0x07, 0x01, 0x01
        /*0010*/ 	.byte	0x02, 0x03, 0x00, 0x00, 0x02, 0x06, 0x01, 0x00, 0x04, 0x0b, 0x08, 0x00, 0x09, 0x00, 0x00, 0x00
        /*0020*/ 	.byte	0x00, 0x00, 0x00, 0x00


//--------------------- .nv.info.default_function_kernel --------------------------
	.section	.nv.info.default_function_kernel,"",@"SHT_CUDA_INFO"
	.sectionflags	@""
	.align	4


	//----- nvinfo : EIATTR_CUDA_API_VERSION
	.align		4
        /*0000*/ 	.byte	0x04, 0x37
        /*0002*/ 	.short	(.L_7 - .L_6)
.L_6:
        /*0004*/ 	.word	0x00000082


	//----- nvinfo : EIATTR_KPARAM_INFO
	.align		4
.L_7:
        /*0008*/ 	.byte	0x04, 0x17
        /*000a*/ 	.short	(.L_9 - .L_8)
.L_8:
        /*000c*/ 	.word	0x00000000
        /*0010*/ 	.short	0x0001
        /*0012*/ 	.short	0x0008
        /*0014*/ 	.byte	0x00, 0xf5, 0x21, 0x00


	//----- nvinfo : EIATTR_KPARAM_INFO
	.align		4
.L_9:
        /*0018*/ 	.byte	0x04, 0x17
        /*001a*/ 	.short	(.L_11 - .L_10)
.L_10:
        /*001c*/ 	.word	0x00000000
        /*0020*/ 	.short	0x0000
        /*0022*/ 	.short	0x0000
        /*0024*/ 	.byte	0x00, 0xf5, 0x21, 0x00


	//----- nvinfo : EIATTR_SPARSE_MMA_MASK
	.align		4
.L_11:
        /*0028*/ 	.byte	0x03, 0x50
        /*002a*/ 	.short	0x0000


	//----- nvinfo : EIATTR_MAXREG_COUNT
	.align		4
        /*002c*/ 	.byte	0x03, 0x1b
        /*002e*/ 	.short	0x00ff


	//----- nvinfo : EIATTR_MERCURY_ISA_VERSION
	.align		4
        /*0030*/ 	.byte	0x03, 0x5f
        /*0032*/ 	.short	0x0101


	//----- nvinfo : EIATTR_VRC_CTA_INIT_COUNT
	.align		4
        /*0034*/ 	.byte	0x02, 0x4a
	.zero		1
	.zero		1


	//----- nvinfo : EIATTR_EXIT_INSTR_OFFSETS
	.align		4
        /*0038*/ 	.byte	0x04, 0x1c
        /*003a*/ 	.short	(.L_13 - .L_12)


	//   ....[0]....
.L_12:
        /*003c*/ 	.word	0x000000a0


	//   ....[1]....
        /*0040*/ 	.word	0x00000130


	//----- nvinfo : EIATTR_MAX_THREADS
	.align		4
.L_13:
        /*0044*/ 	.byte	0x04, 0x05
        /*0046*/ 	.short	(.L_15 - .L_14)
.L_14:
        /*0048*/ 	.word	0x00000018
        /*004c*/ 	.word	0x00000001
        /*0050*/ 	.word	0x00000001


	//----- nvinfo : EIATTR_CBANK_PARAM_SIZE
	.align		4
.L_15:
        /*0054*/ 	.byte	0x03, 0x19
        /*0056*/ 	.short	0x0010


	//----- nvinfo : EIATTR_PARAM_CBANK
	.align		4
        /*0058*/ 	.byte	0x04, 0x0a
        /*005a*/ 	.short	(.L_17 - .L_16)
	.align		4
.L_16:
        /*005c*/ 	.word	index@(.nv.constant0.default_function_kernel)
        /*0060*/ 	.short	0x0380
        /*0062*/ 	.short	0x0010


	//----- nvinfo : EIATTR_SW_WAR
	.align		4
.L_17:
        /*0064*/ 	.byte	0x04, 0x36
        /*0066*/ 	.short	(.L_19 - .L_18)
.L_18:
        /*0068*/ 	.word	0x00000008
.L_19:


//--------------------- .nv.callgraph             --------------------------
	.section	.nv.callgraph,"",@"SHT_CUDA_CALLGRAPH"
	.align	4
	.sectionentsize	8
	.align		4
        /*0000*/ 	.word	0x00000000
	.align		4
        /*0004*/ 	.word	0xffffffff
	.align		4
        /*0008*/ 	.word	0x00000000
	.align		4
        /*000c*/ 	.word	0xfffffffe
	.align		4
        /*0010*/ 	.word	0x00000000
	.align		4
        /*0014*/ 	.word	0xfffffffd
	.align		4
        /*0018*/ 	.word	0x00000000
	.align		4
        /*001c*/ 	.word	0xfffffffc


//--------------------- .text.default_function_kernel --------------------------
	.section	.text.default_function_kernel,"ax",@progbits
	.align	128
        .global         default_function_kernel
        .type           default_function_kernel,@function
        .size           default_function_kernel,(.L_x_1 - default_function_kernel)
        .other          default_function_kernel,@"STO_CUDA_ENTRY STV_DEFAULT"
default_function_kernel:
.text.default_function_kernel:
[----:B------:R-:W-:Y:S01]  /*0000*/  LDC R1, c[0x0][0x37c] ;  /* 0x0000df00ff017b82 */ /* 0x000fe20000000800 */
[----:B------:R-:W0:Y:S01]  /*0010*/  S2R R4, SR_TID.X ;  /* 0x0000000000047919 */ /* 0x000e220000002100 */
[----:B------:R-:W1:Y:S01]  /*0020*/  S2R R7, SR_CTAID.X ;  /* 0x0000000000077919 */ /* 0x000e620000002500 */
[----:B0-----:R-:W-:-:S05]  /*0030*/  PRMT R0, R4, 0x9910, RZ ;  /* 0x0000991004007816 */ /* 0x001fca00000000ff */
[----:B------:R-:W-:-:S05]  /*0040*/  IMAD R0, R0, 0x2b, RZ ;  /* 0x0000002b00007824 */ /* 0x000fca00078e02ff */
[----:B------:R-:W-:-:S04]  /*0050*/  LOP3.LUT R0, R0, 0xffff, RZ, 0xc0, !PT ;  /* 0x0000ffff00007812 */ /* 0x000fc800078ec0ff */
[----:B------:R-:W-:-:S04]  /*0060*/  SHF.R.U32.HI R0, RZ, 0x8, R0 ;  /* 0x00000008ff007819 */ /* 0x000fc80000011600 */
[----:B------:R-:W-:-:S04]  /*0070*/  LOP3.LUT R0, R0, 0xffff, RZ, 0xc0, !PT ;  /* 0x0000ffff00007812 */ /* 0x000fc800078ec0ff */
[----:B-1----:R-:W-:-:S04]  /*0080*/  LEA R0, R7, R0, 0x2 ;  /* 0x0000000007007211 */ /* 0x002fc800078e10ff */
[----:B------:R-:W-:-:S13]  /*0090*/  ISETP.GT.U32.AND P0, PT, R0, 0x1274, PT ;  /* 0x000012740000780c */ /* 0x000fda0003f04070 */
[----:B------:R-:W-:Y:S05]  /*00a0*/  @P0 EXIT ;  /* 0x000000000000094d */ /* 0x000fea0003800000 */
[----:B------:R-:W0:Y:S01]  /*00b0*/  LDC.64 R2, c[0x0][0x388] ;  /* 0x0000e200ff027b82 */ /* 0x000e220000000a00 */
[----:B------:R-:W1:Y:S01]  /*00c0*/  LDCU.64 UR4, c[0x0][0x358] ;  /* 0x00006b00ff0477ac */ /* 0x000e620008000a00 */
[----:B------:R-:W-:-:S06]  /*00d0*/  IMAD R7, R7, 0x18, R4 ;  /* 0x0000001807077824 */ /* 0x000fcc00078e0204 */
[----:B------:R-:W2:Y:S01]  /*00e0*/  LDC.64 R4, c[0x0][0x380] ;  /* 0x0000e000ff047b82 */ /* 0x000ea20000000a00 */
[----:B0-----:R-:W-:-:S06]  /*00f0*/  IMAD.WIDE.U32 R2, R7, 0x4, R2 ;  /* 0x0000000407027825 */ /* 0x001fcc00078e0002 */
[----:B-1----:R-:W3:Y:S01]  /*0100*/  LDG.E.CONSTANT R3, desc[UR4][R2.64] ;  /* 0x0000000402037981 */ /* 0x002ee2000c1e9900 */
[----:B--2---:R-:W-:-:S05]  /*0110*/  IMAD.WIDE.U32 R4, R7, 0x4, R4 ;  /* 0x0000000407047825 */ /* 0x004fca00078e0004 */
[----:B---3--:R-:W-:Y:S01]  /*0120*/  STG.E desc[UR4][R4.64], R3 ;  /* 0x0000000304007986 */ /* 0x008fe2000c101904 */
[----:B------:R-:W-:Y:S05]  /*0130*/  EXIT ;  /* 0x000000000000794d */ /* 0x000fea0003800000 */
.L_x_0:
[----:B------:R-:W-:-:S00]  /*0140*/  BRA `(.L_x_0) ;  /* 0xfffffffc00fc7947 */ /* 0x000fc0000383ffff */
[----:B------:R-:W-:-:S00]  /*0150*/  NOP ;  /* 0x0000000000007918 */ /* 0x000fc00000000000 */
        /* <DEDUP_REMOVED lines=10> */
.L_x_1:


//--------------------- .nv.shared.reserved.0     --------------------------
	.section	.nv.shared.reserved.0,"aw",@nobits
	.weak		__nv_reservedSMEM_offset_0_alias
	.size		__nv_reservedSMEM_offset_0_alias, 0, 64
	.other		__nv_reservedSMEM_offset_0_alias,@"STO_CUDA_RESERVED_SHARED STV_DEFAULT"
__nv_reservedSMEM_offset_0_alias:
	.zero		0
	.zero		64


//--------------------- .nv.constant0.default_function_kernel --------------------------
	.section	.nv.constant0.default_function_kernel,"a",@progbits
	.sectionflags	@""
	.align	4
.nv.constant0.default_function_kernel:
	.zero		912


//--------------------- SYMBOLS --------------------------

	.type		.nv.reservedSmem.offset0,@object
	.size		.nv.reservedSmem.offset0,0x4
